//
// Generated by NVIDIA NVVM Compiler
//
// Compiler Build ID: CL-36424714
// Cuda compilation tools, release 13.0, V13.0.88
// Based on NVVM 20.0.0
//

.version 9.0
.target sm_100
.address_size 64

	// .globl	_Z9addKernelPfS_S_i

.visible .entry _Z9addKernelPfS_S_i(
	.param .u64 .ptr .align 1 _Z9addKernelPfS_S_i_param_0,
	.param .u64 .ptr .align 1 _Z9addKernelPfS_S_i_param_1,
	.param .u64 .ptr .align 1 _Z9addKernelPfS_S_i_param_2,
	.param .u32 _Z9addKernelPfS_S_i_param_3
)
{
	.reg .pred 	%p<2>;
	.reg .b32 	%r<6>;
	.reg .b32 	%f<6>;
	.reg .b64 	%rd<11>;

	ld.param.u64 	%rd1, [_Z9addKernelPfS_S_i_param_0];
	ld.param.u64 	%rd2, [_Z9addKernelPfS_S_i_param_1];
	ld.param.u64 	%rd3, [_Z9addKernelPfS_S_i_param_2];
	ld.param.u32 	%r2, [_Z9addKernelPfS_S_i_param_3];
	mov.u32 	%r3, %tid.x;
	mov.u32 	%r4, %ctaid.x;
	mov.u32 	%r5, %ntid.x;
	mad.lo.s32 	%r1, %r4, %r5, %r3;
	setp.ge.s32 	%p1, %r1, %r2;
	@%p1 bra 	$L__BB0_2;
	cvta.to.global.u64 	%rd4, %rd1;
	cvta.to.global.u64 	%rd5, %rd2;
	cvta.to.global.u64 	%rd6, %rd3;
	mul.wide.s32 	%rd7, %r1, 4;
	add.s64 	%rd8, %rd4, %rd7;
	ld.global.f32 	%f1, [%rd8];
	add.s64 	%rd9, %rd5, %rd7;
	ld.global.f32 	%f2, [%rd9];
	add.f32 	%f3, %f1, %f2;
	add.s64 	%rd10, %rd6, %rd7;
	ld.global.f32 	%f4, [%rd10];
	add.f32 	%f5, %f3, %f4;
	st.global.f32 	[%rd10], %f5;
$L__BB0_2:
	ret;

}


// ===== COMPILED SASS (sm_100) =====

	.target	sm_100

	.elftype	@"ET_EXEC"


//--------------------- .note.nv.tkinfo           --------------------------
	.section	.note.nv.tkinfo,"",@"SHT_NOTE"
	.sectionflags	@"SHF_NOTE_NV_TKINFO"
	.tkinfo
        /*0018*/ 	.word	0x00000002
        /*0030*/ 	.string	""
        /*0030*/ 	.string	"ptxas"
        /*0030*/ 	.string	"Cuda compilation tools, release 13.0, V13.0.88"
        /*0030*/ 	.string	"Build cuda_13.0.r13.0/compiler.36424714_0"
        /*0030*/ 	.string	"-arch sm_100 -m 64 "



//--------------------- .note.nv.cuinfo           --------------------------
	.section	.note.nv.cuinfo,"",@"SHT_NOTE"
	.sectionflags	@"SHF_NOTE_NV_CUINFO"
        /*0018*/ 	.short	0x0002
        /*001a*/ 	.short	0x0064
        /*001c*/ 	.short	0x0082
	.zero		2


//--------------------- .nv.info                  --------------------------
	.section	.nv.info,"",@"SHT_CUDA_INFO"
	.align	4


	//----- nvinfo : EIATTR_REGCOUNT
	.align		4
        /*0000*/ 	.byte	0x04, 0x2f
        /*0002*/ 	.short	(.L_1 - .L_0)
	.align		4
.L_0:
        /*0004*/ 	.word	index@(_Z9addKernelPfS_S_i)
        /*0008*/ 	.word	0x0000000c


	//----- nvinfo : EIATTR_FRAME_SIZE
	.align		4
.L_1:
        /*000c*/ 	.byte	0x04, 0x11
        /*000e*/ 	.short	(.L_3 - .L_2)
	.align		4
.L_2:
        /*0010*/ 	.word	index@(_Z9addKernelPfS_S_i)
        /*0014*/ 	.word	0x00000000


	//----- nvinfo : EIATTR_MIN_STACK_SIZE
	.align		4
.L_3:
        /*0018*/ 	.byte	0x04, 0x12
        /*001a*/ 	.short	(.L_5 - .L_4)
	.align		4
.L_4:
        /*001c*/ 	.word	index@(_Z9addKernelPfS_S_i)
        /*0020*/ 	.word	0x00000000
.L_5:


//--------------------- .nv.compat                --------------------------
	.section	.nv.compat,"",@"SHT_CUDA_COMPAT_INFO"
	.align	4
        /*0000*/ 	.byte	0x02, 0x09, 0x00, 0x00, 0x02, 0x02, 0x01, 0x00, 0x02, 0x05, 0x05, 0x00, 0x03, 0x07, 0x01, 0x01
        /*0010*/ 	.byte	0x02, 0x03, 0x00, 0x00, 0x02, 0x06, 0x01, 0x00, 0x04, 0x0b, 0x08, 0x00, 0x09, 0x00, 0x00, 0x00
        /*0020*/ 	.byte	0x00, 0x00, 0x00, 0x00


//--------------------- .nv.info._Z9addKernelPfS_S_i --------------------------
	.section	.nv.info._Z9addKernelPfS_S_i,"",@"SHT_CUDA_INFO"
	.sectionflags	@""
	.align	4


	//----- nvinfo : EIATTR_CUDA_API_VERSION
	.align		4
        /*0000*/ 	.byte	0x04, 0x37
        /*0002*/ 	.short	(.L_7 - .L_6)
.L_6:
        /*0004*/ 	.word	0x00000082


	//----- nvinfo : EIATTR_KPARAM_INFO
	.align		4
.L_7:
        /*0008*/ 	.byte	0x04, 0x17
        /*000a*/ 	.short	(.L_9 - .L_8)
.L_8:
        /*000c*/ 	.word	0x00000000
        /*0010*/ 	.short	0x0003
        /*0012*/ 	.short	0x0018
        /*0014*/ 	.byte	0x00, 0xf0, 0x11, 0x00


	//----- nvinfo : EIATTR_KPARAM_INFO
	.align		4
.L_9:
        /*0018*/ 	.byte	0x04, 0x17
        /*001a*/ 	.short	(.L_11 - .L_10)
.L_10:
        /*001c*/ 	.word	0x00000000
        /*0020*/ 	.short	0x0002
        /*0022*/ 	.short	0x0010
        /*0024*/ 	.byte	0x00, 0xf5, 0x21, 0x00


	//----- nvinfo : EIATTR_KPARAM_INFO
	.align		4
.L_11:
        /*0028*/ 	.byte	0x04, 0x17
        /*002a*/ 	.short	(.L_13 - .L_12)
.L_12:
        /*002c*/ 	.word	0x00000000
        /*0030*/ 	.short	0x0001
        /*0032*/ 	.short	0x0008
        /*0034*/ 	.byte	0x00, 0xf5, 0x21, 0x00


	//----- nvinfo : EIATTR_KPARAM_INFO
	.align		4
.L_13:
        /*0038*/ 	.byte	0x04, 0x17
        /*003a*/ 	.short	(.L_15 - .L_14)
.L_14:
        /*003c*/ 	.word	0x00000000
        /*0040*/ 	.short	0x0000
        /*0042*/ 	.short	0x0000
        /*0044*/ 	.byte	0x00, 0xf5, 0x21, 0x00


	//----- nvinfo : EIATTR_SPARSE_MMA_MASK
	.align		4
.L_15:
        /*0048*/ 	.byte	0x03, 0x50
        /*004a*/ 	.short	0x0000


	//----- nvinfo : EIATTR_MAXREG_COUNT
	.align		4
        /*004c*/ 	.byte	0x03, 0x1b
        /*004e*/ 	.short	0x00ff


	//----- nvinfo : EIATTR_MERCURY_ISA_VERSION
	.align		4
        /*0050*/ 	.byte	0x03, 0x5f
        /*0052*/ 	.short	0x0101


	//----- nvinfo : EIATTR_VRC_CTA_INIT_COUNT
	.align		4
        /*0054*/ 	.byte	0x02, 0x4a
	.zero		1
	.zero		1


	//----- nvinfo : EIATTR_EXIT_INSTR_OFFSETS
	.align		4
        /*0058*/ 	.byte	0x04, 0x1c
        /*005a*/ 	.short	(.L_17 - .L_16)


	//   ....[0]....
.L_16:
        /*005c*/ 	.word	0x00000070


	//   ....[1]....
        /*0060*/ 	.word	0x00000150


	//----- nvinfo : EIATTR_CBANK_PARAM_SIZE
	.align		4
.L_17:
        /*0064*/ 	.byte	0x03, 0x19
        /*0066*/ 	.short	0x001c


	//----- nvinfo : EIATTR_PARAM_CBANK
	.align		4
        /*0068*/ 	.byte	0x04, 0x0a
        /*006a*/ 	.short	(.L_19 - .L_18)
	.align		4
.L_18:
        /*006c*/ 	.word	index@(.nv.constant0._Z9addKernelPfS_S_i)
        /*0070*/ 	.short	0x0380
        /*0072*/ 	.short	0x001c


	//----- nvinfo : EIATTR_SW_WAR
	.align		4
.L_19:
        /*0074*/ 	.byte	0x04, 0x36
        /*0076*/ 	.short	(.L_21 - .L_20)
.L_20:
        /*0078*/ 	.word	0x00000008
.L_21:


//--------------------- .nv.callgraph             --------------------------
	.section	.nv.callgraph,"",@"SHT_CUDA_CALLGRAPH"
	.align	4
	.sectionentsize	8
	.align		4
        /*0000*/ 	.word	0x00000000
	.align		4
        /*0004*/ 	.word	0xffffffff
	.align		4
        /*0008*/ 	.word	0x00000000
	.align		4
        /*000c*/ 	.word	0xfffffffe
	.align		4
        /*0010*/ 	.word	0x00000000
	.align		4
        /*0014*/ 	.word	0xfffffffd
	.align		4
        /*0018*/ 	.word	0x00000000
	.align		4
        /*001c*/ 	.word	0xfffffffc


//--------------------- .text._Z9addKernelPfS_S_i --------------------------
	.section	.text._Z9addKernelPfS_S_i,"ax",@progbits
	.align	128
        .global         _Z9addKernelPfS_S_i
        .type           _Z9addKernelPfS_S_i,@function
        .size           _Z9addKernelPfS_S_i,(.L_x_1 - _Z9addKernelPfS_S_i)
        .other          _Z9addKernelPfS_S_i,@"STO_CUDA_ENTRY STV_DEFAULT"
_Z9addKernelPfS_S_i:
.text._Z9addKernelPfS_S_i:
[----:B------:R-:W-:Y:S01]  /*0000*/  LDC R1, c[0x0][0x37c] ;  /* 0x0000df00ff017b82 */ /* 0x000fe20000000800 */
[----:B------:R-:W0:Y:S07]  /*0010*/  S2R R9, SR_TID.X ;  /* 0x0000000000097919 */ /* 0x000e2e0000002100 */
[----:B------:R-:W0:Y:S01]  /*0020*/  S2UR UR4, SR_CTAID.X ;  /* 0x00000000000479c3 */ /* 0x000e220000002500 */
[----:B------:R-:W1:Y:S07]  /*0030*/  LDCU UR5, c[0x0][0x398] ;  /* 0x00007300ff0577ac */ /* 0x000e6e0008000800 */
[----:B------:R-:W0:Y:S02]  /*0040*/  LDC R0, c[0x0][0x360] ;  /* 0x0000d800ff007b82 */ /* 0x000e240000000800 */
[----:B0-----:R-:W-:-:S05]  /*0050*/  IMAD R9, R0, UR4, R9 ;  /* 0x0000000400097c24 */ /* 0x001fca000f8e0209 */
[----:B-1----:R-:W-:-:S13]  /*0060*/  ISETP.GE.AND P0, PT, R9, UR5, PT ;  /* 0x0000000509007c0c */ /* 0x002fda000bf06270 */
[----:B------:R-:W-:Y:S05]  /*0070*/  @P0 EXIT ;  /* 0x000000000000094d */ /* 0x000fea0003800000 */
[----:B------:R-:W0:Y:S01]  /*0080*/  LDC.64 R2, c[0x0][0x380] ;  /* 0x0000e000ff027b82 */ /* 0x000e220000000a00 */
[----:B------:R-:W1:Y:S07]  /*0090*/  LDCU.64 UR4, c[0x0][0x358] ;  /* 0x00006b00ff0477ac */ /* 0x000e6e0008000a00 */
[----:B------:R-:W2:Y:S08]  /*00a0*/  LDC.64 R4, c[0x0][0x388] ;  /* 0x0000e200ff047b82 */ /* 0x000eb00000000a00 */
[----:B------:R-:W3:Y:S01]  /*00b0*/  LDC.64 R6, c[0x0][0x390] ;  /* 0x0000e400ff067b82 */ /* 0x000ee20000000a00 */
[----:B0-----:R-:W-:-:S06]  /*00c0*/  IMAD.WIDE R2, R9, 0x4, R2 ;  /* 0x0000000409027825 */ /* 0x001fcc00078e0202 */
[----:B-1----:R-:W4:Y:S01]  /*00d0*/  LDG.E R2, desc[UR4][R2.64] ;  /* 0x0000000402027981 */ /* 0x002f22000c1e1900 */
[----:B--2---:R-:W-:-:S06]  /*00e0*/  IMAD.WIDE R4, R9, 0x4, R4 ;  /* 0x0000000409047825 */ /* 0x004fcc00078e0204 */
[----:B------:R-:W4:Y:S01]  /*00f0*/  LDG.E R5, desc[UR4][R4.64] ;  /* 0x0000000404057981 */ /* 0x000f22000c1e1900 */
[----:B---3--:R-:W-:-:S05]  /*0100*/  IMAD.WIDE R6, R9, 0x4, R6 ;  /* 0x0000000409067825 */ /* 0x008fca00078e0206 */
[----:B------:R-:W2:Y:S01]  /*0110*/  LDG.E R9, desc[UR4][R6.64] ;  /* 0x0000000406097981 */ /* 0x000ea2000c1e1900 */
[----:B----4-:R-:W-:-:S04]  /*0120*/  FADD R0, R2, R5 ;  /* 0x0000000502007221 */ /* 0x010fc80000000000 */
[----:B--2---:R-:W-:-:S05]  /*0130*/  FADD R9, R0, R9 ;  /* 0x0000000900097221 */ /* 0x004fca0000000000 */
[----:B------:R-:W-:Y:S01]  /*0140*/  STG.E desc[UR4][R6.64], R9 ;  /* 0x0000000906007986 */ /* 0x000fe2000c101904 */
[----:B------:R-:W-:Y:S05]  /*0150*/  EXIT ;  /* 0x000000000000794d */ /* 0x000fea0003800000 */
.L_x_0:
[----:B------:R-:W-:-:S00]  /*0160*/  BRA `(.L_x_0) ;  /* 0xfffffffc00fc7947 */ /* 0x000fc0000383ffff */
[----:B------:R-:W-:-:S00]  /*0170*/  NOP ;  /* 0x0000000000007918 */ /* 0x000fc00000000000 */
        /* <DEDUP_REMOVED lines=8> */
.L_x_1:


//--------------------- .nv.shared.reserved.0     --------------------------
	.section	.nv.shared.reserved.0,"aw",@nobits
	.weak		__nv_reservedSMEM_offset_0_alias
	.size		__nv_reservedSMEM_offset_0_alias, 0, 64
	.other		__nv_reservedSMEM_offset_0_alias,@"STO_CUDA_RESERVED_SHARED STV_DEFAULT"
__nv_reservedSMEM_offset_0_alias:
	.zero		0
	.zero		64


//--------------------- .nv.constant0._Z9addKernelPfS_S_i --------------------------
	.section	.nv.constant0._Z9addKernelPfS_S_i,"a",@progbits
	.sectionflags	@""
	.align	4
.nv.constant0._Z9addKernelPfS_S_i:
	.zero		924


//--------------------- SYMBOLS --------------------------

	.type		.nv.reservedSmem.offset0,@object
	.size		.nv.reservedSmem.offset0,0x4
